//
// Generated by NVIDIA NVVM Compiler
//
// Compiler Build ID: CL-36424714
// Cuda compilation tools, release 13.0, V13.0.88
// Based on NVVM 20.0.0
//

.version 9.0
.target sm_100
.address_size 64

	// .globl	_Z29clamp_arithmetic_logic_kernelP4int4mm

.visible .entry _Z29clamp_arithmetic_logic_kernelP4int4mm(
	.param .u64 .ptr .align 1 _Z29clamp_arithmetic_logic_kernelP4int4mm_param_0,
	.param .u64 _Z29clamp_arithmetic_logic_kernelP4int4mm_param_1,
	.param .u64 _Z29clamp_arithmetic_logic_kernelP4int4mm_param_2
)
{
	.reg .pred 	%p<9>;
	.reg .b32 	%r<89>;
	.reg .b64 	%rd<30>;

	ld.param.u64 	%rd17, [_Z29clamp_arithmetic_logic_kernelP4int4mm_param_0];
	ld.param.u64 	%rd18, [_Z29clamp_arithmetic_logic_kernelP4int4mm_param_1];
	ld.param.u64 	%rd19, [_Z29clamp_arithmetic_logic_kernelP4int4mm_param_2];
	setp.eq.s64 	%p1, %rd19, 0;
	@%p1 bra 	$L__BB0_11;
	cvta.to.global.u64 	%rd21, %rd17;
	mov.u32 	%r1, %ctaid.x;
	shl.b32 	%r2, %r1, 8;
	mov.u32 	%r3, %tid.x;
	add.s32 	%r4, %r2, %r3;
	cvt.s64.s32 	%rd1, %r4;
	add.s64 	%rd2, %rd1, 131072;
	max.u64 	%rd22, %rd18, %rd2;
	not.b64 	%rd23, %rd1;
	add.s64 	%rd3, %rd22, %rd23;
	and.b64  	%rd4, %rd3, 393216;
	mul.wide.s32 	%rd24, %r4, 16;
	add.s64 	%rd5, %rd21, %rd24;
	add.s64 	%rd6, %rd1, 393216;
	add.s64 	%rd7, %rd21, 4194304;
	mov.b64 	%rd26, 0;
$L__BB0_2:
	setp.le.u64 	%p2, %rd18, %rd1;
	@%p2 bra 	$L__BB0_10;
	setp.eq.s64 	%p3, %rd4, 393216;
	mov.u64 	%rd27, %rd1;
	@%p3 bra 	$L__BB0_7;
	setp.eq.s64 	%p4, %rd4, 0;
	ld.global.v4.u32 	{%r5, %r6, %r7, %r8}, [%rd5];
	min.s32 	%r9, %r5, 255;
	and.b32  	%r10, %r9, 255;
	min.s32 	%r11, %r6, 255;
	and.b32  	%r12, %r11, 255;
	min.s32 	%r13, %r7, 255;
	and.b32  	%r14, %r13, 255;
	min.s32 	%r15, %r8, 255;
	and.b32  	%r16, %r15, 255;
	st.global.v4.u32 	[%rd5], {%r10, %r12, %r14, %r16};
	mov.u64 	%rd27, %rd2;
	@%p4 bra 	$L__BB0_7;
	add.s64 	%rd27, %rd1, 262144;
	setp.eq.s64 	%p5, %rd4, 131072;
	ld.global.v4.u32 	{%r17, %r18, %r19, %r20}, [%rd5+2097152];
	min.s32 	%r21, %r17, 255;
	and.b32  	%r22, %r21, 255;
	min.s32 	%r23, %r18, 255;
	and.b32  	%r24, %r23, 255;
	min.s32 	%r25, %r19, 255;
	and.b32  	%r26, %r25, 255;
	min.s32 	%r27, %r20, 255;
	and.b32  	%r28, %r27, 255;
	st.global.v4.u32 	[%rd5+2097152], {%r22, %r24, %r26, %r28};
	@%p5 bra 	$L__BB0_7;
	ld.global.v4.u32 	{%r29, %r30, %r31, %r32}, [%rd5+4194304];
	min.s32 	%r33, %r29, 255;
	and.b32  	%r34, %r33, 255;
	min.s32 	%r35, %r30, 255;
	and.b32  	%r36, %r35, 255;
	min.s32 	%r37, %r31, 255;
	and.b32  	%r38, %r37, 255;
	min.s32 	%r39, %r32, 255;
	and.b32  	%r40, %r39, 255;
	st.global.v4.u32 	[%rd5+4194304], {%r34, %r36, %r38, %r40};
	mov.u64 	%rd27, %rd6;
$L__BB0_7:
	setp.lt.u64 	%p6, %rd3, 393216;
	@%p6 bra 	$L__BB0_10;
	shl.b64 	%rd25, %rd27, 4;
	add.s64 	%rd28, %rd7, %rd25;
$L__BB0_9:
	ld.global.v4.u32 	{%r41, %r42, %r43, %r44}, [%rd28+-4194304];
	min.s32 	%r45, %r41, 255;
	and.b32  	%r46, %r45, 255;
	min.s32 	%r47, %r42, 255;
	and.b32  	%r48, %r47, 255;
	min.s32 	%r49, %r43, 255;
	and.b32  	%r50, %r49, 255;
	min.s32 	%r51, %r44, 255;
	and.b32  	%r52, %r51, 255;
	st.global.v4.u32 	[%rd28+-4194304], {%r46, %r48, %r50, %r52};
	ld.global.v4.u32 	{%r53, %r54, %r55, %r56}, [%rd28+-2097152];
	min.s32 	%r57, %r53, 255;
	and.b32  	%r58, %r57, 255;
	min.s32 	%r59, %r54, 255;
	and.b32  	%r60, %r59, 255;
	min.s32 	%r61, %r55, 255;
	and.b32  	%r62, %r61, 255;
	min.s32 	%r63, %r56, 255;
	and.b32  	%r64, %r63, 255;
	st.global.v4.u32 	[%rd28+-2097152], {%r58, %r60, %r62, %r64};
	ld.global.v4.u32 	{%r65, %r66, %r67, %r68}, [%rd28];
	min.s32 	%r69, %r65, 255;
	and.b32  	%r70, %r69, 255;
	min.s32 	%r71, %r66, 255;
	and.b32  	%r72, %r71, 255;
	min.s32 	%r73, %r67, 255;
	and.b32  	%r74, %r73, 255;
	min.s32 	%r75, %r68, 255;
	and.b32  	%r76, %r75, 255;
	st.global.v4.u32 	[%rd28], {%r70, %r72, %r74, %r76};
	ld.global.v4.u32 	{%r77, %r78, %r79, %r80}, [%rd28+2097152];
	min.s32 	%r81, %r77, 255;
	and.b32  	%r82, %r81, 255;
	min.s32 	%r83, %r78, 255;
	and.b32  	%r84, %r83, 255;
	min.s32 	%r85, %r79, 255;
	and.b32  	%r86, %r85, 255;
	min.s32 	%r87, %r80, 255;
	and.b32  	%r88, %r87, 255;
	st.global.v4.u32 	[%rd28+2097152], {%r82, %r84, %r86, %r88};
	add.s64 	%rd27, %rd27, 524288;
	add.s64 	%rd28, %rd28, 8388608;
	setp.lt.u64 	%p7, %rd27, %rd18;
	@%p7 bra 	$L__BB0_9;
$L__BB0_10:
	add.s64 	%rd26, %rd26, 1;
	setp.ne.s64 	%p8, %rd26, %rd19;
	@%p8 bra 	$L__BB0_2;
$L__BB0_11:
	ret;

}
	// .globl	_Z27clamp_compare_select_kernelP4int4mm
.visible .entry _Z27clamp_compare_select_kernelP4int4mm(
	.param .u64 .ptr .align 1 _Z27clamp_compare_select_kernelP4int4mm_param_0,
	.param .u64 _Z27clamp_compare_select_kernelP4int4mm_param_1,
	.param .u64 _Z27clamp_compare_select_kernelP4int4mm_param_2
)
{
	.reg .pred 	%p<9>;
	.reg .b32 	%r<89>;
	.reg .b64 	%rd<30>;

	ld.param.u64 	%rd17, [_Z27clamp_compare_select_kernelP4int4mm_param_0];
	ld.param.u64 	%rd18, [_Z27clamp_compare_select_kernelP4int4mm_param_1];
	ld.param.u64 	%rd19, [_Z27clamp_compare_select_kernelP4int4mm_param_2];
	setp.eq.s64 	%p1, %rd19, 0;
	@%p1 bra 	$L__BB1_11;
	cvta.to.global.u64 	%rd21, %rd17;
	mov.u32 	%r1, %ctaid.x;
	shl.b32 	%r2, %r1, 8;
	mov.u32 	%r3, %tid.x;
	add.s32 	%r4, %r2, %r3;
	cvt.s64.s32 	%rd1, %r4;
	add.s64 	%rd2, %rd1, 131072;
	max.u64 	%rd22, %rd18, %rd2;
	not.b64 	%rd23, %rd1;
	add.s64 	%rd3, %rd22, %rd23;
	and.b64  	%rd4, %rd3, 393216;
	mul.wide.s32 	%rd24, %r4, 16;
	add.s64 	%rd5, %rd21, %rd24;
	add.s64 	%rd6, %rd1, 393216;
	add.s64 	%rd7, %rd21, 4194304;
	mov.b64 	%rd26, 0;
$L__BB1_2:
	setp.le.u64 	%p2, %rd18, %rd1;
	@%p2 bra 	$L__BB1_10;
	setp.eq.s64 	%p3, %rd4, 393216;
	mov.u64 	%rd27, %rd1;
	@%p3 bra 	$L__BB1_7;
	setp.eq.s64 	%p4, %rd4, 0;
	ld.global.v4.u32 	{%r5, %r6, %r7, %r8}, [%rd5];
	min.s32 	%r9, %r5, 255;
	max.s32 	%r10, %r9, 0;
	min.s32 	%r11, %r6, 255;
	max.s32 	%r12, %r11, 0;
	min.s32 	%r13, %r7, 255;
	max.s32 	%r14, %r13, 0;
	min.s32 	%r15, %r8, 255;
	max.s32 	%r16, %r15, 0;
	st.global.v4.u32 	[%rd5], {%r10, %r12, %r14, %r16};
	mov.u64 	%rd27, %rd2;
	@%p4 bra 	$L__BB1_7;
	add.s64 	%rd27, %rd1, 262144;
	setp.eq.s64 	%p5, %rd4, 131072;
	ld.global.v4.u32 	{%r17, %r18, %r19, %r20}, [%rd5+2097152];
	min.s32 	%r21, %r17, 255;
	max.s32 	%r22, %r21, 0;
	min.s32 	%r23, %r18, 255;
	max.s32 	%r24, %r23, 0;
	min.s32 	%r25, %r19, 255;
	max.s32 	%r26, %r25, 0;
	min.s32 	%r27, %r20, 255;
	max.s32 	%r28, %r27, 0;
	st.global.v4.u32 	[%rd5+2097152], {%r22, %r24, %r26, %r28};
	@%p5 bra 	$L__BB1_7;
	ld.global.v4.u32 	{%r29, %r30, %r31, %r32}, [%rd5+4194304];
	min.s32 	%r33, %r29, 255;
	max.s32 	%r34, %r33, 0;
	min.s32 	%r35, %r30, 255;
	max.s32 	%r36, %r35, 0;
	min.s32 	%r37, %r31, 255;
	max.s32 	%r38, %r37, 0;
	min.s32 	%r39, %r32, 255;
	max.s32 	%r40, %r39, 0;
	st.global.v4.u32 	[%rd5+4194304], {%r34, %r36, %r38, %r40};
	mov.u64 	%rd27, %rd6;
$L__BB1_7:
	setp.lt.u64 	%p6, %rd3, 393216;
	@%p6 bra 	$L__BB1_10;
	shl.b64 	%rd25, %rd27, 4;
	add.s64 	%rd28, %rd7, %rd25;
$L__BB1_9:
	ld.global.v4.u32 	{%r41, %r42, %r43, %r44}, [%rd28+-4194304];
	min.s32 	%r45, %r41, 255;
	max.s32 	%r46, %r45, 0;
	min.s32 	%r47, %r42, 255;
	max.s32 	%r48, %r47, 0;
	min.s32 	%r49, %r43, 255;
	max.s32 	%r50, %r49, 0;
	min.s32 	%r51, %r44, 255;
	max.s32 	%r52, %r51, 0;
	st.global.v4.u32 	[%rd28+-4194304], {%r46, %r48, %r50, %r52};
	ld.global.v4.u32 	{%r53, %r54, %r55, %r56}, [%rd28+-2097152];
	min.s32 	%r57, %r53, 255;
	max.s32 	%r58, %r57, 0;
	min.s32 	%r59, %r54, 255;
	max.s32 	%r60, %r59, 0;
	min.s32 	%r61, %r55, 255;
	max.s32 	%r62, %r61, 0;
	min.s32 	%r63, %r56, 255;
	max.s32 	%r64, %r63, 0;
	st.global.v4.u32 	[%rd28+-2097152], {%r58, %r60, %r62, %r64};
	ld.global.v4.u32 	{%r65, %r66, %r67, %r68}, [%rd28];
	min.s32 	%r69, %r65, 255;
	max.s32 	%r70, %r69, 0;
	min.s32 	%r71, %r66, 255;
	max.s32 	%r72, %r71, 0;
	min.s32 	%r73, %r67, 255;
	max.s32 	%r74, %r73, 0;
	min.s32 	%r75, %r68, 255;
	max.s32 	%r76, %r75, 0;
	st.global.v4.u32 	[%rd28], {%r70, %r72, %r74, %r76};
	ld.global.v4.u32 	{%r77, %r78, %r79, %r80}, [%rd28+2097152];
	min.s32 	%r81, %r77, 255;
	max.s32 	%r82, %r81, 0;
	min.s32 	%r83, %r78, 255;
	max.s32 	%r84, %r83, 0;
	min.s32 	%r85, %r79, 255;
	max.s32 	%r86, %r85, 0;
	min.s32 	%r87, %r80, 255;
	max.s32 	%r88, %r87, 0;
	st.global.v4.u32 	[%rd28+2097152], {%r82, %r84, %r86, %r88};
	add.s64 	%rd27, %rd27, 524288;
	add.s64 	%rd28, %rd28, 8388608;
	setp.lt.u64 	%p7, %rd27, %rd18;
	@%p7 bra 	$L__BB1_9;
$L__BB1_10:
	add.s64 	%rd26, %rd26, 1;
	setp.ne.s64 	%p8, %rd26, %rd19;
	@%p8 bra 	$L__BB1_2;
$L__BB1_11:
	ret;

}


// ===== COMPILED SASS (sm_100) =====

	.target	sm_100

	.elftype	@"ET_EXEC"


//--------------------- .note.nv.tkinfo           --------------------------
	.section	.note.nv.tkinfo,"",@"SHT_NOTE"
	.sectionflags	@"SHF_NOTE_NV_TKINFO"
	.tkinfo
        /*0018*/ 	.word	0x00000002
        /*0030*/ 	.string	""
        /*0030*/ 	.string	"ptxas"
        /*0030*/ 	.string	"Cuda compilation tools, release 13.0, V13.0.88"
        /*0030*/ 	.string	"Build cuda_13.0.r13.0/compiler.36424714_0"
        /*0030*/ 	.string	"-arch sm_100 -m 64 "



//--------------------- .note.nv.cuinfo           --------------------------
	.section	.note.nv.cuinfo,"",@"SHT_NOTE"
	.sectionflags	@"SHF_NOTE_NV_CUINFO"
        /*0018*/ 	.short	0x0002
        /*001a*/ 	.short	0x0064
        /*001c*/ 	.short	0x0082
	.zero		2


//--------------------- .nv.info                  --------------------------
	.section	.nv.info,"",@"SHT_CUDA_INFO"
	.align	4


	//----- nvinfo : EIATTR_REGCOUNT
	.align		4
        /*0000*/ 	.byte	0x04, 0x2f
        /*0002*/ 	.short	(.L_1 - .L_0)
	.align		4
.L_0:
        /*0004*/ 	.word	index@(_Z29clamp_arithmetic_logic_kernelP4int4mm)
        /*0008*/ 	.word	0x0000001e


	//----- nvinfo : EIATTR_FRAME_SIZE
	.align		4
.L_1:
        /*000c*/ 	.byte	0x04, 0x11
        /*000e*/ 	.short	(.L_3 - .L_2)
	.align		4
.L_2:
        /*0010*/ 	.word	index@(_Z29clamp_arithmetic_logic_kernelP4int4mm)
        /*0014*/ 	.word	0x00000000


	//----- nvinfo : EIATTR_REGCOUNT
	.align		4
.L_3:
        /*0018*/ 	.byte	0x04, 0x2f
        /*001a*/ 	.short	(.L_5 - .L_4)
	.align		4
.L_4:
        /*001c*/ 	.word	index@(_Z27clamp_compare_select_kernelP4int4mm)
        /*0020*/ 	.word	0x0000001e


	//----- nvinfo : EIATTR_FRAME_SIZE
	.align		4
.L_5:
        /*0024*/ 	.byte	0x04, 0x11
        /*0026*/ 	.short	(.L_7 - .L_6)
	.align		4
.L_6:
        /*0028*/ 	.word	index@(_Z27clamp_compare_select_kernelP4int4mm)
        /*002c*/ 	.word	0x00000000


	//----- nvinfo : EIATTR_MIN_STACK_SIZE
	.align		4
.L_7:
        /*0030*/ 	.byte	0x04, 0x12
        /*0032*/ 	.short	(.L_9 - .L_8)
	.align		4
.L_8:
        /*0034*/ 	.word	index@(_Z27clamp_compare_select_kernelP4int4mm)
        /*0038*/ 	.word	0x00000000


	//----- nvinfo : EIATTR_MIN_STACK_SIZE
	.align		4
.L_9:
        /*003c*/ 	.byte	0x04, 0x12
        /*003e*/ 	.short	(.L_11 - .L_10)
	.align		4
.L_10:
        /*0040*/ 	.word	index@(_Z29clamp_arithmetic_logic_kernelP4int4mm)
        /*0044*/ 	.word	0x00000000
.L_11:


//--------------------- .nv.compat                --------------------------
	.section	.nv.compat,"",@"SHT_CUDA_COMPAT_INFO"
	.align	4
        /*0000*/ 	.byte	0x02, 0x09, 0x00, 0x00, 0x02, 0x02, 0x01, 0x00, 0x02, 0x05, 0x05, 0x00, 0x03, 0x07, 0x01, 0x01
        /*0010*/ 	.byte	0x02, 0x03, 0x00, 0x00, 0x02, 0x06, 0x01, 0x00, 0x04, 0x0b, 0x08, 0x00, 0x09, 0x00, 0x00, 0x00
        /*0020*/ 	.byte	0x00, 0x00, 0x00, 0x00


//--------------------- .nv.info._Z27clamp_compare_select_kernelP4int4mm --------------------------
	.section	.nv.info._Z27clamp_compare_select_kernelP4int4mm,"",@"SHT_CUDA_INFO"
	.sectionflags	@""
	.align	4


	//----- nvinfo : EIATTR_CUDA_API_VERSION
	.align		4
        /*0000*/ 	.byte	0x04, 0x37
        /*0002*/ 	.short	(.L_13 - .L_12)
.L_12:
        /*0004*/ 	.word	0x00000082


	//----- nvinfo : EIATTR_KPARAM_INFO
	.align		4
.L_13:
        /*0008*/ 	.byte	0x04, 0x17
        /*000a*/ 	.short	(.L_15 - .L_14)
.L_14:
        /*000c*/ 	.word	0x00000000
        /*0010*/ 	.short	0x0002
        /*0012*/ 	.short	0x0010
        /*0014*/ 	.byte	0x00, 0xf0, 0x21, 0x00


	//----- nvinfo : EIATTR_KPARAM_INFO
	.align		4
.L_15:
        /*0018*/ 	.byte	0x04, 0x17
        /*001a*/ 	.short	(.L_17 - .L_16)
.L_16:
        /*001c*/ 	.word	0x00000000
        /*0020*/ 	.short	0x0001
        /*0022*/ 	.short	0x0008
        /*0024*/ 	.byte	0x00, 0xf0, 0x21, 0x00


	//----- nvinfo : EIATTR_KPARAM_INFO
	.align		4
.L_17:
        /*0028*/ 	.byte	0x04, 0x17
        /*002a*/ 	.short	(.L_19 - .L_18)
.L_18:
        /*002c*/ 	.word	0x00000000
        /*0030*/ 	.short	0x0000
        /*0032*/ 	.short	0x0000
        /*0034*/ 	.byte	0x00, 0xf5, 0x21, 0x00


	//----- nvinfo : EIATTR_SPARSE_MMA_MASK
	.align		4
.L_19:
        /*0038*/ 	.byte	0x03, 0x50
        /*003a*/ 	.short	0x0000


	//----- nvinfo : EIATTR_MAXREG_COUNT
	.align		4
        /*003c*/ 	.byte	0x03, 0x1b
        /*003e*/ 	.short	0x00ff


	//----- nvinfo : EIATTR_MERCURY_ISA_VERSION
	.align		4
        /*0040*/ 	.byte	0x03, 0x5f
        /*0042*/ 	.short	0x0101


	//----- nvinfo : EIATTR_VRC_CTA_INIT_COUNT
	.align		4
        /*0044*/ 	.byte	0x02, 0x4a
	.zero		1
	.zero		1


	//----- nvinfo : EIATTR_EXIT_INSTR_OFFSETS
	.align		4
        /*0048*/ 	.byte	0x04, 0x1c
        /*004a*/ 	.short	(.L_21 - .L_20)


	//   ....[0]....
.L_20:
        /*004c*/ 	.word	0x00000040


	//   ....[1]....
        /*0050*/ 	.word	0x00000750


	//----- nvinfo : EIATTR_CRS_STACK_SIZE
	.align		4
.L_21:
        /*0054*/ 	.byte	0x04, 0x1e
        /*0056*/ 	.short	(.L_23 - .L_22)
.L_22:
        /*0058*/ 	.word	0x00000000


	//----- nvinfo : EIATTR_CBANK_PARAM_SIZE
	.align		4
.L_23:
        /*005c*/ 	.byte	0x03, 0x19
        /*005e*/ 	.short	0x0018


	//----- nvinfo : EIATTR_PARAM_CBANK
	.align		4
        /*0060*/ 	.byte	0x04, 0x0a
        /*0062*/ 	.short	(.L_25 - .L_24)
	.align		4
.L_24:
        /*0064*/ 	.word	index@(.nv.constant0._Z27clamp_compare_select_kernelP4int4mm)
        /*0068*/ 	.short	0x0380
        /*006a*/ 	.short	0x0018


	//----- nvinfo : EIATTR_SW_WAR
	.align		4
.L_25:
        /*006c*/ 	.byte	0x04, 0x36
        /*006e*/ 	.short	(.L_27 - .L_26)
.L_26:
        /*0070*/ 	.word	0x00000008
.L_27:


//--------------------- .nv.info._Z29clamp_arithmetic_logic_kernelP4int4mm --------------------------
	.section	.nv.info._Z29clamp_arithmetic_logic_kernelP4int4mm,"",@"SHT_CUDA_INFO"
	.sectionflags	@""
	.align	4


	//----- nvinfo : EIATTR_CUDA_API_VERSION
	.align		4
        /*0000*/ 	.byte	0x04, 0x37
        /*0002*/ 	.short	(.L_29 - .L_28)
.L_28:
        /*0004*/ 	.word	0x00000082


	//----- nvinfo : EIATTR_KPARAM_INFO
	.align		4
.L_29:
        /*0008*/ 	.byte	0x04, 0x17
        /*000a*/ 	.short	(.L_31 - .L_30)
.L_30:
        /*000c*/ 	.word	0x00000000
        /*0010*/ 	.short	0x0002
        /*0012*/ 	.short	0x0010
        /*0014*/ 	.byte	0x00, 0xf0, 0x21, 0x00


	//----- nvinfo : EIATTR_KPARAM_INFO
	.align		4
.L_31:
        /*0018*/ 	.byte	0x04, 0x17
        /*001a*/ 	.short	(.L_33 - .L_32)
.L_32:
        /*001c*/ 	.word	0x00000000
        /*0020*/ 	.short	0x0001
        /*0022*/ 	.short	0x0008
        /*0024*/ 	.byte	0x00, 0xf0, 0x21, 0x00


	//----- nvinfo : EIATTR_KPARAM_INFO
	.align		4
.L_33:
        /*0028*/ 	.byte	0x04, 0x17
        /*002a*/ 	.short	(.L_35 - .L_34)
.L_34:
        /*002c*/ 	.word	0x00000000
        /*0030*/ 	.short	0x0000
        /*0032*/ 	.short	0x0000
        /*0034*/ 	.byte	0x00, 0xf5, 0x21, 0x00


	//----- nvinfo : EIATTR_SPARSE_MMA_MASK
	.align		4
.L_35:
        /*0038*/ 	.byte	0x03, 0x50
        /*003a*/ 	.short	0x0000


	//----- nvinfo : EIATTR_MAXREG_COUNT
	.align		4
        /*003c*/ 	.byte	0x03, 0x1b
        /*003e*/ 	.short	0x00ff


	//----- nvinfo : EIATTR_MERCURY_ISA_VERSION
	.align		4
        /*0040*/ 	.byte	0x03, 0x5f
        /*0042*/ 	.short	0x0101


	//----- nvinfo : EIATTR_VRC_CTA_INIT_COUNT
	.align		4
        /*0044*/ 	.byte	0x02, 0x4a
	.zero		1
	.zero		1


	//----- nvinfo : EIATTR_EXIT_INSTR_OFFSETS
	.align		4
        /*0048*/ 	.byte	0x04, 0x1c
        /*004a*/ 	.short	(.L_37 - .L_36)


	//   ....[0]....
.L_36:
        /*004c*/ 	.word	0x00000040


	//   ....[1]....
        /*0050*/ 	.word	0x00000910


	//----- nvinfo : EIATTR_CRS_STACK_SIZE
	.align		4
.L_37:
        /*0054*/ 	.byte	0x04, 0x1e
        /*0056*/ 	.short	(.L_39 - .L_38)
.L_38:
        /*0058*/ 	.word	0x00000000


	//----- nvinfo : EIATTR_CBANK_PARAM_SIZE
	.align		4
.L_39:
        /*005c*/ 	.byte	0x03, 0x19
        /*005e*/ 	.short	0x0018


	//----- nvinfo : EIATTR_PARAM_CBANK
	.align		4
        /*0060*/ 	.byte	0x04, 0x0a
        /*0062*/ 	.short	(.L_41 - .L_40)
	.align		4
.L_40:
        /*0064*/ 	.word	index@(.nv.constant0._Z29clamp_arithmetic_logic_kernelP4int4mm)
        /*0068*/ 	.short	0x0380
        /*006a*/ 	.short	0x0018


	//----- nvinfo : EIATTR_SW_WAR
	.align		4
.L_41:
        /*006c*/ 	.byte	0x04, 0x36
        /*006e*/ 	.short	(.L_43 - .L_42)
.L_42:
        /*0070*/ 	.word	0x00000008
.L_43:


//--------------------- .nv.callgraph             --------------------------
	.section	.nv.callgraph,"",@"SHT_CUDA_CALLGRAPH"
	.align	4
	.sectionentsize	8
	.align		4
        /*0000*/ 	.word	0x00000000
	.align		4
        /*0004*/ 	.word	0xffffffff
	.align		4
        /*0008*/ 	.word	0x00000000
	.align		4
        /*000c*/ 	.word	0xfffffffe
	.align		4
        /*0010*/ 	.word	0x00000000
	.align		4
        /*0014*/ 	.word	0xfffffffd
	.align		4
        /*0018*/ 	.word	0x00000000
	.align		4
        /*001c*/ 	.word	0xfffffffc


//--------------------- .text._Z27clamp_compare_select_kernelP4int4mm --------------------------
	.section	.text._Z27clamp_compare_select_kernelP4int4mm,"ax",@progbits
	.align	128
        .global         _Z27clamp_compare_select_kernelP4int4mm
        .type           _Z27clamp_compare_select_kernelP4int4mm,@function
        .size           _Z27clamp_compare_select_kernelP4int4mm,(.L_x_14 - _Z27clamp_compare_select_kernelP4int4mm)
        .other          _Z27clamp_compare_select_kernelP4int4mm,@"STO_CUDA_ENTRY STV_DEFAULT"
_Z27clamp_compare_select_kernelP4int4mm:
.text._Z27clamp_compare_select_kernelP4int4mm:
[----:B------:R-:W-:Y:S01]  /*0000*/  LDC R1, c[0x0][0x37c] ;  /* 0x0000df00ff017b82 */ /* 0x000fe20000000800 */
[----:B------:R-:W0:Y:S02]  /*0010*/  LDCU.64 UR4, c[0x0][0x390] ;  /* 0x00007200ff0477ac */ /* 0x000e240008000a00 */
[----:B0-----:R-:W-:-:S04]  /*0020*/  ISETP.NE.U32.AND P0, PT, RZ, UR4, PT ;  /* 0x00000004ff007c0c */ /* 0x001fc8000bf05070 */
[----:B------:R-:W-:-:S13]  /*0030*/  ISETP.NE.AND.EX P0, PT, RZ, UR5, PT, P0 ;  /* 0x00000005ff007c0c */ /* 0x000fda000bf05300 */
[----:B------:R-:W-:Y:S05]  /*0040*/  @!P0 EXIT ;  /* 0x000000000000894d */ /* 0x000fea0003800000 */
[----:B------:R-:W0:Y:S01]  /*0050*/  S2R R21, SR_CTAID.X ;  /* 0x0000000000157919 */ /* 0x000e220000002500 */
[----:B------:R-:W1:Y:S01]  /*0060*/  LDCU.128 UR4, c[0x0][0x380] ;  /* 0x00007000ff0477ac */ /* 0x000e620008000c00 */
[----:B------:R-:W2:Y:S01]  /*0070*/  LDC.64 R24, c[0x0][0x380] ;  /* 0x0000e000ff187b82 */ /* 0x000ea20000000a00 */
[----:B------:R-:W0:Y:S01]  /*0080*/  S2R R0, SR_TID.X ;  /* 0x0000000000007919 */ /* 0x000e220000002100 */
[----:B------:R-:W3:Y:S01]  /*0090*/  LDCU.64 UR8, c[0x0][0x358] ;  /* 0x00006b00ff0877ac */ /* 0x000ee20008000a00 */
[----:B0-----:R-:W-:-:S04]  /*00a0*/  IMAD R21, R21, 0x100, R0 ;  /* 0x0000010015157824 */ /* 0x001fc800078e0200 */
[C---:B--2---:R-:W-:Y:S01]  /*00b0*/  IMAD.WIDE R24, R21.reuse, 0x10, R24 ;  /* 0x0000001015187825 */ /* 0x044fe200078e0218 */
[----:B------:R-:W-:Y:S02]  /*00c0*/  IADD3 R0, P1, PT, R21, 0x20000, RZ ;  /* 0x0002000015007810 */ /* 0x000fe40007f3e0ff */
[----:B------:R-:W-:Y:S02]  /*00d0*/  SHF.R.S32.HI R20, RZ, 0x1f, R21 ;  /* 0x0000001fff147819 */ /* 0x000fe40000011415 */
[----:B-1----:R-:W-:Y:S02]  /*00e0*/  ISETP.GT.U32.AND P0, PT, R0, UR6, PT ;  /* 0x0000000600007c0c */ /* 0x002fe4000bf04070 */
[----:B------:R-:W-:Y:S01]  /*00f0*/  LOP3.LUT R3, RZ, R21, RZ, 0x33, !PT ;  /* 0x00000015ff037212 */ /* 0x000fe200078e33ff */
[----:B------:R-:W-:Y:S01]  /*0100*/  IMAD.X R2, RZ, RZ, R20, P1 ;  /* 0x000000ffff027224 */ /* 0x000fe200008e0614 */
[----:B------:R-:W-:-:S04]  /*0110*/  LOP3.LUT R16, RZ, R20, RZ, 0x33, !PT ;  /* 0x00000014ff107212 */ /* 0x000fc800078e33ff */
[----:B------:R-:W-:-:S04]  /*0120*/  ISETP.GT.U32.AND.EX P0, PT, R2, UR7, PT, P0 ;  /* 0x0000000702007c0c */ /* 0x000fc8000bf04100 */
[----:B------:R-:W-:Y:S01]  /*0130*/  SEL R4, R0, UR6, P0 ;  /* 0x0000000600047c07 */ /* 0x000fe20008000000 */
[----:B------:R-:W-:Y:S01]  /*0140*/  UIADD3 UR6, UP0, UPT, UR4, 0x400000, URZ ;  /* 0x0040000004067890 */ /* 0x000fe2000ff1e0ff */
[----:B------:R-:W-:Y:S02]  /*0150*/  SEL R5, R2, UR7, P0 ;  /* 0x0000000702057c07 */ /* 0x000fe40008000000 */
[----:B------:R-:W-:Y:S01]  /*0160*/  IADD3 R3, P1, PT, R3, R4, RZ ;  /* 0x0000000403037210 */ /* 0x000fe20007f3e0ff */
[----:B------:R-:W-:Y:S01]  /*0170*/  UIADD3.X UR7, UPT, UPT, URZ, UR5, URZ, UP0, !UPT ;  /* 0x00000005ff077290 */ /* 0x000fe200087fe4ff */
[----:B------:R-:W-:Y:S01]  /*0180*/  IADD3 R19, P0, PT, R21, 0x60000, RZ ;  /* 0x0006000015137810 */ /* 0x000fe20007f1e0ff */
[----:B------:R-:W-:Y:S01]  /*0190*/  UMOV UR4, URZ ;  /* 0x000000ff00047c82 */ /* 0x000fe20008000000 */
[----:B------:R-:W-:Y:S01]  /*01a0*/  LOP3.LUT R17, R3, 0x60000, RZ, 0xc0, !PT ;  /* 0x0006000003117812 */ /* 0x000fe200078ec0ff */
[----:B------:R-:W-:Y:S01]  /*01b0*/  IMAD.X R16, R16, 0x1, R5, P1 ;  /* 0x0000000110107824 */ /* 0x000fe200008e0605 */
[----:B------:R-:W-:Y:S01]  /*01c0*/  UMOV UR5, URZ ;  /* 0x000000ff00057c82 */ /* 0x000fe20008000000 */
[----:B---3--:R-:W-:-:S08]  /*01d0*/  IMAD.X R18, RZ, RZ, R20, P0 ;  /* 0x000000ffff127224 */ /* 0x008fd000000e0614 */
.L_x_5:
[----:B0-----:R-:W0:Y:S01]  /*01e0*/  LDCU.64 UR10, c[0x0][0x388] ;  /* 0x00007100ff0a77ac */ /* 0x001e220008000a00 */
[----:B------:R-:W-:Y:S01]  /*01f0*/  BSSY.RECONVERGENT B0, `(.L_x_0) ;  /* 0x0000054000007945 */ /* 0x000fe20003800200 */
[----:B-1----:R-:W1:Y:S01]  /*0200*/  LDCU.64 UR12, c[0x0][0x390] ;  /* 0x00007200ff0c77ac */ /* 0x002e620008000a00 */
[----:B------:R-:W-:-:S04]  /*0210*/  UIADD3 UR4, UP0, UPT, UR4, 0x1, URZ ;  /* 0x0000000104047890 */ /* 0x000fc8000ff1e0ff */
[----:B------:R-:W-:Y:S01]  /*0220*/  UIADD3.X UR5, UPT, UPT, URZ, UR5, URZ, UP0, !UPT ;  /* 0x00000005ff057290 */ /* 0x000fe200087fe4ff */
[----:B0-----:R-:W-:-:S04]  /*0230*/  ISETP.GE.U32.AND P0, PT, R21, UR10, PT ;  /* 0x0000000a15007c0c */ /* 0x001fc8000bf06070 */
[----:B------:R-:W-:Y:S01]  /*0240*/  ISETP.GE.U32.AND.EX P0, PT, R20, UR11, PT, P0 ;  /* 0x0000000b14007c0c */ /* 0x000fe2000bf06100 */
[----:B-1----:R-:W-:-:S04]  /*0250*/  UISETP.NE.U32.AND UP0, UPT, UR4, UR12, UPT ;  /* 0x0000000c0400728c */ /* 0x002fc8000bf05070 */
[----:B------:R-:W-:-:S08]  /*0260*/  UISETP.NE.AND.EX UP0, UPT, UR5, UR13, UPT, UP0 ;  /* 0x0000000d0500728c */ /* 0x000fd0000bf05300 */
[----:B--23--:R-:W-:Y:S05]  /*0270*/  @P0 BRA `(.L_x_1) ;  /* 0x00000004002c0947 */ /* 0x00cfea0003800000 */
[----:B------:R-:W-:Y:S01]  /*0280*/  ISETP.NE.U32.AND P0, PT, R17, 0x60000, PT ;  /* 0x000600001100780c */ /* 0x000fe20003f05070 */
[----:B------:R-:W-:Y:S01]  /*0290*/  BSSY.RECONVERGENT B1, `(.L_x_2) ;  /* 0x0000023000017945 */ /* 0x000fe20003800200 */
[----:B------:R-:W-:Y:S02]  /*02a0*/  IMAD.MOV.U32 R23, RZ, RZ, R21 ;  /* 0x000000ffff177224 */ /* 0x000fe400078e0015 */
[----:B------:R-:W-:Y:S01]  /*02b0*/  ISETP.NE.AND.EX P0, PT, RZ, RZ, PT, P0 ;  /* 0x000000ffff00720c */ /* 0x000fe20003f05300 */
[----:B------:R-:W-:-:S12]  /*02c0*/  IMAD.MOV.U32 R22, RZ, RZ, R20 ;  /* 0x000000ffff167224 */ /* 0x000fd800078e0014 */
[----:B------:R-:W-:Y:S05]  /*02d0*/  @!P0 BRA `(.L_x_3) ;  /* 0x0000000000788947 */ /* 0x000fea0003800000 */
[----:B------:R-:W2:Y:S01]  /*02e0*/  LDG.E.128 R4, desc[UR8][R24.64] ;  /* 0x0000000818047981 */ /* 0x000ea2000c1e1d00 */
[----:B------:R-:W-:Y:S01]  /*02f0*/  ISETP.NE.U32.AND P0, PT, R17, RZ, PT ;  /* 0x000000ff1100720c */ /* 0x000fe20003f05070 */
[----:B------:R-:W-:Y:S02]  /*0300*/  IMAD.MOV.U32 R23, RZ, RZ, R0 ;  /* 0x000000ffff177224 */ /* 0x000fe400078e0000 */
[----:B------:R-:W-:Y:S01]  /*0310*/  IMAD.MOV.U32 R22, RZ, RZ, R2 ;  /* 0x000000ffff167224 */ /* 0x000fe200078e0002 */
[----:B------:R-:W-:Y:S02]  /*0320*/  ISETP.NE.AND.EX P0, PT, RZ, RZ, PT, P0 ;  /* 0x000000ffff00720c */ /* 0x000fe40003f05300 */
[----:B--2---:R-:W-:Y:S02]  /*0330*/  VIMNMX.RELU R4, PT, PT, R4, 0xff, PT ;  /* 0x000000ff04047848 */ /* 0x004fe40003fe1100 */
[----:B------:R-:W-:Y:S02]  /*0340*/  VIMNMX.RELU R5, PT, PT, R5, 0xff, PT ;  /* 0x000000ff05057848 */ /* 0x000fe40003fe1100 */
[----:B------:R-:W-:-:S02]  /*0350*/  VIMNMX.RELU R6, PT, PT, R6, 0xff, PT ;  /* 0x000000ff06067848 */ /* 0x000fc40003fe1100 */
[----:B------:R-:W-:-:S05]  /*0360*/  VIMNMX.RELU R7, PT, PT, R7, 0xff, PT ;  /* 0x000000ff07077848 */ /* 0x000fca0003fe1100 */
[----:B------:R0:W-:Y:S01]  /*0370*/  STG.E.128 desc[UR8][R24.64], R4 ;  /* 0x0000000418007986 */ /* 0x0001e2000c101d08 */
[----:B------:R-:W-:Y:S05]  /*0380*/  @!P0 BRA `(.L_x_3) ;  /* 0x00000000004c8947 */ /* 0x000fea0003800000 */
[----:B0-----:R-:W2:Y:S01]  /*0390*/  LDG.E.128 R4, desc[UR8][R24.64+0x200000] ;  /* 0x2000000818047981 */ /* 0x001ea2000c1e1d00 */
[----:B------:R-:W-:Y:S02]  /*03a0*/  ISETP.NE.U32.AND P0, PT, R17, 0x20000, PT ;  /* 0x000200001100780c */ /* 0x000fe40003f05070 */
[----:B------:R-:W-:Y:S02]  /*03b0*/  IADD3 R23, P1, PT, R21, 0x40000, RZ ;  /* 0x0004000015177810 */ /* 0x000fe40007f3e0ff */
[----:B------:R-:W-:-:S03]  /*03c0*/  ISETP.NE.AND.EX P0, PT, RZ, RZ, PT, P0 ;  /* 0x000000ffff00720c */ /* 0x000fc60003f05300 */
[----:B------:R-:W-:Y:S01]  /*03d0*/  IMAD.X R22, RZ, RZ, R20, P1 ;  /* 0x000000ffff167224 */ /* 0x000fe200008e0614 */
[----:B--2---:R-:W-:Y:S02]  /*03e0*/  VIMNMX.RELU R4, PT, PT, R4, 0xff, PT ;  /* 0x000000ff04047848 */ /* 0x004fe40003fe1100 */
[----:B------:R-:W-:Y:S02]  /*03f0*/  VIMNMX.RELU R5, PT, PT, R5, 0xff, PT ;  /* 0x000000ff05057848 */ /* 0x000fe40003fe1100 */
[----:B------:R-:W-:Y:S02]  /*0400*/  VIMNMX.RELU R6, PT, PT, R6, 0xff, PT ;  /* 0x000000ff06067848 */ /* 0x000fe40003fe1100 */
[----:B------:R-:W-:-:S05]  /*0410*/  VIMNMX.RELU R7, PT, PT, R7, 0xff, PT ;  /* 0x000000ff07077848 */ /* 0x000fca0003fe1100 */
[----:B------:R1:W-:Y:S01]  /*0420*/  STG.E.128 desc[UR8][R24.64+0x200000], R4 ;  /* 0x2000000418007986 */ /* 0x0003e2000c101d08 */
[----:B------:R-:W-:Y:S05]  /*0430*/  @!P0 BRA `(.L_x_3) ;  /* 0x0000000000208947 */ /* 0x000fea0003800000 */
[----:B-1----:R-:W2:Y:S01]  /*0440*/  LDG.E.128 R4, desc[UR8][R24.64+0x400000] ;  /* 0x4000000818047981 */ /* 0x002ea2000c1e1d00 */
[----:B------:R-:W-:Y:S02]  /*0450*/  IMAD.MOV.U32 R23, RZ, RZ, R19 ;  /* 0x000000ffff177224 */ /* 0x000fe400078e0013 */
[----:B------:R-:W-:Y:S01]  /*0460*/  IMAD.MOV.U32 R22, RZ, RZ, R18 ;  /* 0x000000ffff167224 */ /* 0x000fe200078e0012 */
[----:B--2---:R-:W-:Y:S02]  /*0470*/  VIMNMX.RELU R4, PT, PT, R4, 0xff, PT ;  /* 0x000000ff04047848 */ /* 0x004fe40003fe1100 */
[----:B------:R-:W-:Y:S02]  /*0480*/  VIMNMX.RELU R5, PT, PT, R5, 0xff, PT ;  /* 0x000000ff05057848 */ /* 0x000fe40003fe1100 */
[----:B------:R-:W-:Y:S02]  /*0490*/  VIMNMX.RELU R6, PT, PT, R6, 0xff, PT ;  /* 0x000000ff06067848 */ /* 0x000fe40003fe1100 */
[----:B------:R-:W-:-:S05]  /*04a0*/  VIMNMX.RELU R7, PT, PT, R7, 0xff, PT ;  /* 0x000000ff07077848 */ /* 0x000fca0003fe1100 */
[----:B------:R2:W-:Y:S02]  /*04b0*/  STG.E.128 desc[UR8][R24.64+0x400000], R4 ;  /* 0x4000000418007986 */ /* 0x0005e4000c101d08 */
.L_x_3:
[----:B------:R-:W-:Y:S05]  /*04c0*/  BSYNC.RECONVERGENT B1 ;  /* 0x0000000000017941 */ /* 0x000fea0003800200 */
.L_x_2:
[----:B------:R-:W-:-:S04]  /*04d0*/  ISETP.GE.U32.AND P0, PT, R3, 0x60000, PT ;  /* 0x000600000300780c */ /* 0x000fc80003f06070 */
[----:B------:R-:W-:-:S13]  /*04e0*/  ISETP.GE.U32.AND.EX P0, PT, R16, RZ, PT, P0 ;  /* 0x000000ff1000720c */ /* 0x000fda0003f06100 */
[----:B------:R-:W-:Y:S05]  /*04f0*/  @!P0 BRA `(.L_x_1) ;  /* 0x00000000008c8947 */ /* 0x000fea0003800000 */
[----:B------:R-:W-:-:S04]  /*0500*/  LEA R12, P0, R23, UR6, 0x4 ;  /* 0x00000006170c7c11 */ /* 0x000fc8000f8020ff */
[----:B------:R-:W-:-:S09]  /*0510*/  LEA.HI.X R13, R23, UR7, R22, 0x4, P0 ;  /* 0x00000007170d7c11 */ /* 0x000fd200080f2416 */
.L_x_4:
[----:B---3--:R-:W-:Y:S02]  /*0520*/  IMAD.MOV.U32 R26, RZ, RZ, R12 ;  /* 0x000000ffff1a7224 */ /* 0x008fe400078e000c */
[----:B------:R-:W-:-:S05]  /*0530*/  IMAD.MOV.U32 R27, RZ, RZ, R13 ;  /* 0x000000ffff1b7224 */ /* 0x000fca00078e000d */
[----:B012---:R-:W2:Y:S04]  /*0540*/  LDG.E.128 R4, desc[UR8][R26.64+-0x400000] ;  /* 0xc00000081a047981 */ /* 0x007ea8000c1e1d00 */
[----:B------:R-:W3:Y:S04]  /*0550*/  LDG.E.128 R8, desc[UR8][R26.64] ;  /* 0x000000081a087981 */ /* 0x000ee8000c1e1d00 */
[----:B------:R-:W4:Y:S01]  /*0560*/  LDG.E.128 R12, desc[UR8][R26.64+-0x200000] ;  /* 0xe00000081a0c7981 */ /* 0x000f22000c1e1d00 */
[----:B--2---:R-:W-:Y:S02]  /*0570*/  VIMNMX.RELU R4, PT, PT, R4, 0xff, PT ;  /* 0x000000ff04047848 */ /* 0x004fe40003fe1100 */
[----:B------:R-:W-:-:S02]  /*0580*/  VIMNMX.RELU R5, PT, PT, R5, 0xff, PT ;  /* 0x000000ff05057848 */ /* 0x000fc40003fe1100 */
[----:B------:R-:W-:Y:S02]  /*0590*/  VIMNMX.RELU R6, PT, PT, R6, 0xff, PT ;  /* 0x000000ff06067848 */ /* 0x000fe40003fe1100 */
[----:B------:R-:W-:-:S05]  /*05a0*/  VIMNMX.RELU R7, PT, PT, R7, 0xff, PT ;  /* 0x000000ff07077848 */ /* 0x000fca0003fe1100 */
[----:B------:R0:W-:Y:S04]  /*05b0*/  STG.E.128 desc[UR8][R26.64+-0x400000], R4 ;  /* 0xc00000041a007986 */ /* 0x0001e8000c101d08 */
[----:B0-----:R-:W2:Y:S01]  /*05c0*/  LDG.E.128 R4, desc[UR8][R26.64+0x200000] ;  /* 0x200000081a047981 */ /* 0x001ea2000c1e1d00 */
[----:B---3--:R-:W-:Y:S02]  /*05d0*/  VIMNMX.RELU R8, PT, PT, R8, 0xff, PT ;  /* 0x000000ff08087848 */ /* 0x008fe40003fe1100 */
[----:B------:R-:W-:Y:S02]  /*05e0*/  VIMNMX.RELU R9, PT, PT, R9, 0xff, PT ;  /* 0x000000ff09097848 */ /* 0x000fe40003fe1100 */
[----:B------:R-:W-:Y:S02]  /*05f0*/  VIMNMX.RELU R10, PT, PT, R10, 0xff, PT ;  /* 0x000000ff0a0a7848 */ /* 0x000fe40003fe1100 */
[----:B------:R-:W-:-:S02]  /*0600*/  VIMNMX.RELU R11, PT, PT, R11, 0xff, PT ;  /* 0x000000ff0b0b7848 */ /* 0x000fc40003fe1100 */
[----:B------:R-:W-:-:S03]  /*0610*/  IADD3 R23, P0, PT, R23, 0x80000, RZ ;  /* 0x0008000017177810 */ /* 0x000fc60007f1e0ff */
[----:B------:R-:W-:Y:S02]  /*0620*/  STG.E.128 desc[UR8][R26.64], R8 ;  /* 0x000000081a007986 */ /* 0x000fe4000c101d08 */
[----:B------:R-:W-:Y:S01]  /*0630*/  IMAD.X R22, RZ, RZ, R22, P0 ;  /* 0x000000ffff167224 */ /* 0x000fe200000e0616 */
[----:B------:R-:W-:-:S04]  /*0640*/  ISETP.GE.U32.AND P0, PT, R23, UR10, PT ;  /* 0x0000000a17007c0c */ /* 0x000fc8000bf06070 */
[----:B------:R-:W-:Y:S02]  /*0650*/  ISETP.GE.U32.AND.EX P0, PT, R22, UR11, PT, P0 ;  /* 0x0000000b16007c0c */ /* 0x000fe4000bf06100 */
[----:B----4-:R-:W-:Y:S02]  /*0660*/  VIMNMX.RELU R12, PT, PT, R12, 0xff, PT ;  /* 0x000000ff0c0c7848 */ /* 0x010fe40003fe1100 */
[----:B------:R-:W-:Y:S02]  /*0670*/  VIMNMX.RELU R13, PT, PT, R13, 0xff, PT ;  /* 0x000000ff0d0d7848 */ /* 0x000fe40003fe1100 */
[----:B------:R-:W-:Y:S02]  /*0680*/  VIMNMX.RELU R14, PT, PT, R14, 0xff, PT ;  /* 0x000000ff0e0e7848 */ /* 0x000fe40003fe1100 */
[----:B------:R-:W-:-:S05]  /*0690*/  VIMNMX.RELU R15, PT, PT, R15, 0xff, PT ;  /* 0x000000ff0f0f7848 */ /* 0x000fca0003fe1100 */
[----:B------:R0:W-:Y:S02]  /*06a0*/  STG.E.128 desc[UR8][R26.64+-0x200000], R12 ;  /* 0xe000000c1a007986 */ /* 0x0001e4000c101d08 */
[----:B0-----:R-:W-:-:S05]  /*06b0*/  IADD3 R12, P1, PT, R26, 0x800000, RZ ;  /* 0x008000001a0c7810 */ /* 0x001fca0007f3e0ff */
[----:B------:R-:W-:Y:S01]  /*06c0*/  IMAD.X R13, RZ, RZ, R27, P1 ;  /* 0x000000ffff0d7224 */ /* 0x000fe200008e061b */
[----:B--2---:R-:W-:Y:S02]  /*06d0*/  VIMNMX.RELU R4, PT, PT, R4, 0xff, PT ;  /* 0x000000ff04047848 */ /* 0x004fe40003fe1100 */
[----:B------:R-:W-:Y:S02]  /*06e0*/  VIMNMX.RELU R5, PT, PT, R5, 0xff, PT ;  /* 0x000000ff05057848 */ /* 0x000fe40003fe1100 */
[----:B------:R-:W-:Y:S02]  /*06f0*/  VIMNMX.RELU R6, PT, PT, R6, 0xff, PT ;  /* 0x000000ff06067848 */ /* 0x000fe40003fe1100 */
[----:B------:R-:W-:-:S05]  /*0700*/  VIMNMX.RELU R7, PT, PT, R7, 0xff, PT ;  /* 0x000000ff07077848 */ /* 0x000fca0003fe1100 */
[----:B------:R3:W-:Y:S01]  /*0710*/  STG.E.128 desc[UR8][R26.64+0x200000], R4 ;  /* 0x200000041a007986 */ /* 0x0007e2000c101d08 */
[----:B------:R-:W-:Y:S05]  /*0720*/  @!P0 BRA `(.L_x_4) ;  /* 0xfffffffc007c8947 */ /* 0x000fea000383ffff */
.L_x_1:
[----:B------:R-:W-:Y:S05]  /*0730*/  BSYNC.RECONVERGENT B0 ;  /* 0x0000000000007941 */ /* 0x000fea0003800200 */
.L_x_0:
[----:B------:R-:W-:Y:S05]  /*0740*/  BRA.U UP0, `(.L_x_5) ;  /* 0xfffffff900a47547 */ /* 0x000fea000b83ffff */
[----:B------:R-:W-:Y:S05]  /*0750*/  EXIT ;  /* 0x000000000000794d */ /* 0x000fea0003800000 */
.L_x_6:
[----:B------:R-:W-:-:S00]  /*0760*/  BRA `(.L_x_6) ;  /* 0xfffffffc00fc7947 */ /* 0x000fc0000383ffff */
[----:B------:R-:W-:-:S00]  /*0770*/  NOP ;  /* 0x0000000000007918 */ /* 0x000fc00000000000 */
        /* <DEDUP_REMOVED lines=8> */
.L_x_14:


//--------------------- .text._Z29clamp_arithmetic_logic_kernelP4int4mm --------------------------
	.section	.text._Z29clamp_arithmetic_logic_kernelP4int4mm,"ax",@progbits
	.align	128
        .global         _Z29clamp_arithmetic_logic_kernelP4int4mm
        .type           _Z29clamp_arithmetic_logic_kernelP4int4mm,@function
        .size           _Z29clamp_arithmetic_logic_kernelP4int4mm,(.L_x_15 - _Z29clamp_arithmetic_logic_kernelP4int4mm)
        .other          _Z29clamp_arithmetic_logic_kernelP4int4mm,@"STO_CUDA_ENTRY STV_DEFAULT"
_Z29clamp_arithmetic_logic_kernelP4int4mm:
.text._Z29clamp_arithmetic_logic_kernelP4int4mm:
        /* <DEDUP_REMOVED lines=30> */
.L_x_12:
        /* <DEDUP_REMOVED lines=21> */
[----:B--2---:R-:W-:Y:S02]  /*0330*/  VIMNMX R4, PT, PT, R4, 0xff, PT ;  /* 0x000000ff04047848 */ /* 0x004fe40003fe0100 */
[----:B------:R-:W-:Y:S02]  /*0340*/  VIMNMX R5, PT, PT, R5, 0xff, PT ;  /* 0x000000ff05057848 */ /* 0x000fe40003fe0100 */
[----:B------:R-:W-:-:S02]  /*0350*/  VIMNMX R6, PT, PT, R6, 0xff, PT ;  /* 0x000000ff06067848 */ /* 0x000fc40003fe0100 */
[----:B------:R-:W-:Y:S02]  /*0360*/  VIMNMX R7, PT, PT, R7, 0xff, PT ;  /* 0x000000ff07077848 */ /* 0x000fe40003fe0100 */
[----:B------:R-:W-:Y:S02]  /*0370*/  LOP3.LUT R4, R4, 0xff, RZ, 0xc0, !PT ;  /* 0x000000ff04047812 */ /* 0x000fe400078ec0ff */
[----:B------:R-:W-:Y:S02]  /*0380*/  LOP3.LUT R5, R5, 0xff, RZ, 0xc0, !PT ;  /* 0x000000ff05057812 */ /* 0x000fe400078ec0ff */
[----:B------:R-:W-:Y:S02]  /*0390*/  LOP3.LUT R6, R6, 0xff, RZ, 0xc0, !PT ;  /* 0x000000ff06067812 */ /* 0x000fe400078ec0ff */
[----:B------:R-:W-:-:S05]  /*03a0*/  LOP3.LUT R7, R7, 0xff, RZ, 0xc0, !PT ;  /* 0x000000ff07077812 */ /* 0x000fca00078ec0ff */
[----:B------:R0:W-:Y:S01]  /*03b0*/  STG.E.128 desc[UR8][R24.64], R4 ;  /* 0x0000000418007986 */ /* 0x0001e2000c101d08 */
[----:B------:R-:W-:Y:S05]  /*03c0*/  @!P0 BRA `(.L_x_10) ;  /* 0x00000000006c8947 */ /* 0x000fea0003800000 */
[----:B0-----:R-:W2:Y:S01]  /*03d0*/  LDG.E.128 R4, desc[UR8][R24.64+0x200000] ;  /* 0x2000000818047981 */ /* 0x001ea2000c1e1d00 */
[----:B------:R-:W-:Y:S02]  /*03e0*/  ISETP.NE.U32.AND P0, PT, R17, 0x20000, PT ;  /* 0x000200001100780c */ /* 0x000fe40003f05070 */
[----:B------:R-:W-:Y:S02]  /*03f0*/  IADD3 R23, P1, PT, R21, 0x40000, RZ ;  /* 0x0004000015177810 */ /* 0x000fe40007f3e0ff */
[----:B------:R-:W-:-:S03]  /*0400*/  ISETP.NE.AND.EX P0, PT, RZ, RZ, PT, P0 ;  /* 0x000000ffff00720c */ /* 0x000fc60003f05300 */
[----:B------:R-:W-:Y:S01]  /*0410*/  IMAD.X R22, RZ, RZ, R20, P1 ;  /* 0x000000ffff167224 */ /* 0x000fe200008e0614 */
[----:B--2---:R-:W-:Y:S02]  /*0420*/  VIMNMX R4, PT, PT, R4, 0xff, PT ;  /* 0x000000ff04047848 */ /* 0x004fe40003fe0100 */
[----:B------:R-:W-:Y:S02]  /*0430*/  VIMNMX R5, PT, PT, R5, 0xff, PT ;  /* 0x000000ff05057848 */ /* 0x000fe40003fe0100 */
[----:B------:R-:W-:Y:S02]  /*0440*/  VIMNMX R6, PT, PT, R6, 0xff, PT ;  /* 0x000000ff06067848 */ /* 0x000fe40003fe0100 */
[----:B------:R-:W-:Y:S02]  /*0450*/  VIMNMX R7, PT, PT, R7, 0xff, PT ;  /* 0x000000ff07077848 */ /* 0x000fe40003fe0100 */
[----:B------:R-:W-:Y:S02]  /*0460*/  LOP3.LUT R4, R4, 0xff, RZ, 0xc0, !PT ;  /* 0x000000ff04047812 */ /* 0x000fe400078ec0ff */
[----:B------:R-:W-:-:S02]  /*0470*/  LOP3.LUT R5, R5, 0xff, RZ, 0xc0, !PT ;  /* 0x000000ff05057812 */ /* 0x000fc400078ec0ff */
[----:B------:R-:W-:Y:S02]  /*0480*/  LOP3.LUT R6, R6, 0xff, RZ, 0xc0, !PT ;  /* 0x000000ff06067812 */ /* 0x000fe400078ec0ff */
[----:B------:R-:W-:-:S05]  /*0490*/  LOP3.LUT R7, R7, 0xff, RZ, 0xc0, !PT ;  /* 0x000000ff07077812 */ /* 0x000fca00078ec0ff */
[----:B------:R1:W-:Y:S01]  /*04a0*/  STG.E.128 desc[UR8][R24.64+0x200000], R4 ;  /* 0x2000000418007986 */ /* 0x0003e2000c101d08 */
[----:B------:R-:W-:Y:S05]  /*04b0*/  @!P0 BRA `(.L_x_10) ;  /* 0x0000000000308947 */ /* 0x000fea0003800000 */
[----:B-1----:R-:W2:Y:S01]  /*04c0*/  LDG.E.128 R4, desc[UR8][R24.64+0x400000] ;  /* 0x4000000818047981 */ /* 0x002ea2000c1e1d00 */
[----:B------:R-:W-:Y:S02]  /*04d0*/  IMAD.MOV.U32 R23, RZ, RZ, R19 ;  /* 0x000000ffff177224 */ /* 0x000fe400078e0013 */
[----:B------:R-:W-:Y:S01]  /*04e0*/  IMAD.MOV.U32 R22, RZ, RZ, R18 ;  /* 0x000000ffff167224 */ /* 0x000fe200078e0012 */
[----:B--2---:R-:W-:Y:S02]  /*04f0*/  VIMNMX R4, PT, PT, R4, 0xff, PT ;  /* 0x000000ff04047848 */ /* 0x004fe40003fe0100 */
[----:B------:R-:W-:Y:S02]  /*0500*/  VIMNMX R5, PT, PT, R5, 0xff, PT ;  /* 0x000000ff05057848 */ /* 0x000fe40003fe0100 */
[----:B------:R-:W-:Y:S02]  /*0510*/  VIMNMX R6, PT, PT, R6, 0xff, PT ;  /* 0x000000ff06067848 */ /* 0x000fe40003fe0100 */
[----:B------:R-:W-:-:S02]  /*0520*/  VIMNMX R7, PT, PT, R7, 0xff, PT ;  /* 0x000000ff07077848 */ /* 0x000fc40003fe0100 */
[----:B------:R-:W-:Y:S02]  /*0530*/  LOP3.LUT R4, R4, 0xff, RZ, 0xc0, !PT ;  /* 0x000000ff04047812 */ /* 0x000fe400078ec0ff */
[----:B------:R-:W-:Y:S02]  /*0540*/  LOP3.LUT R5, R5, 0xff, RZ, 0xc0, !PT ;  /* 0x000000ff05057812 */ /* 0x000fe400078ec0ff */
[----:B------:R-:W-:Y:S02]  /*0550*/  LOP3.LUT R6, R6, 0xff, RZ, 0xc0, !PT ;  /* 0x000000ff06067812 */ /* 0x000fe400078ec0ff */
[----:B------:R-:W-:-:S05]  /*0560*/  LOP3.LUT R7, R7, 0xff, RZ, 0xc0, !PT ;  /* 0x000000ff07077812 */ /* 0x000fca00078ec0ff */
[----:B------:R2:W-:Y:S02]  /*0570*/  STG.E.128 desc[UR8][R24.64+0x400000], R4 ;  /* 0x4000000418007986 */ /* 0x0005e4000c101d08 */
.L_x_10:
[----:B------:R-:W-:Y:S05]  /*0580*/  BSYNC.RECONVERGENT B1 ;  /* 0x0000000000017941 */ /* 0x000fea0003800200 */
.L_x_9:
[----:B------:R-:W-:-:S04]  /*0590*/  ISETP.GE.U32.AND P0, PT, R3, 0x60000, PT ;  /* 0x000600000300780c */ /* 0x000fc80003f06070 */
[----:B------:R-:W-:-:S13]  /*05a0*/  ISETP.GE.U32.AND.EX P0, PT, R16, RZ, PT, P0 ;  /* 0x000000ff1000720c */ /* 0x000fda0003f06100 */
[----:B------:R-:W-:Y:S05]  /*05b0*/  @!P0 BRA `(.L_x_8) ;  /* 0x0000000000cc8947 */ /* 0x000fea0003800000 */
[----:B------:R-:W-:-:S04]  /*05c0*/  LEA R12, P0, R23, UR6, 0x4 ;  /* 0x00000006170c7c11 */ /* 0x000fc8000f8020ff */
[----:B------:R-:W-:-:S09]  /*05d0*/  LEA.HI.X R13, R23, UR7, R22, 0x4, P0 ;  /* 0x00000007170d7c11 */ /* 0x000fd200080f2416 */
.L_x_11:
[----:B---3--:R-:W-:Y:S02]  /*05e0*/  IMAD.MOV.U32 R26, RZ, RZ, R12 ;  /* 0x000000ffff1a7224 */ /* 0x008fe400078e000c */
[----:B------:R-:W-:-:S05]  /*05f0*/  IMAD.MOV.U32 R27, RZ, RZ, R13 ;  /* 0x000000ffff1b7224 */ /* 0x000fca00078e000d */
[----:B012---:R-:W2:Y:S04]  /*0600*/  LDG.E.128 R4, desc[UR8][R26.64+-0x400000] ;  /* 0xc00000081a047981 */ /* 0x007ea8000c1e1d00 */
[----:B------:R-:W3:Y:S04]  /*0610*/  LDG.E.128 R12, desc[UR8][R26.64+-0x200000] ;  /* 0xe00000081a0c7981 */ /* 0x000ee8000c1e1d00 */
[----:B------:R-:W4:Y:S01]  /*0620*/  LDG.E.128 R8, desc[UR8][R26.64] ;  /* 0x000000081a087981 */ /* 0x000f22000c1e1d00 */
[----:B--2---:R-:W-:Y:S02]  /*0630*/  VIMNMX R4, PT, PT, R4, 0xff, PT ;  /* 0x000000ff04047848 */ /* 0x004fe40003fe0100 */
[----:B------:R-:W-:-:S02]  /*0640*/  VIMNMX R5, PT, PT, R5, 0xff, PT ;  /* 0x000000ff05057848 */ /* 0x000fc40003fe0100 */
[----:B------:R-:W-:Y:S02]  /*0650*/  VIMNMX R6, PT, PT, R6, 0xff, PT ;  /* 0x000000ff06067848 */ /* 0x000fe40003fe0100 */
[----:B------:R-:W-:Y:S02]  /*0660*/  VIMNMX R7, PT, PT, R7, 0xff, PT ;  /* 0x000000ff07077848 */ /* 0x000fe40003fe0100 */
[----:B------:R-:W-:Y:S02]  /*0670*/  LOP3.LUT R4, R4, 0xff, RZ, 0xc0, !PT ;  /* 0x000000ff04047812 */ /* 0x000fe400078ec0ff */
[----:B------:R-:W-:Y:S02]  /*0680*/  LOP3.LUT R5, R5, 0xff, RZ, 0xc0, !PT ;  /* 0x000000ff05057812 */ /* 0x000fe400078ec0ff */
[----:B------:R-:W-:Y:S02]  /*0690*/  LOP3.LUT R6, R6, 0xff, RZ, 0xc0, !PT ;  /* 0x000000ff06067812 */ /* 0x000fe400078ec0ff */
[----:B------:R-:W-:-:S05]  /*06a0*/  LOP3.LUT R7, R7, 0xff, RZ, 0xc0, !PT ;  /* 0x000000ff07077812 */ /* 0x000fca00078ec0ff */
[----:B------:R0:W-:Y:S04]  /*06b0*/  STG.E.128 desc[UR8][R26.64+-0x400000], R4 ;  /* 0xc00000041a007986 */ /* 0x0001e8000c101d08 */
[----:B0-----:R-:W2:Y:S01]  /*06c0*/  LDG.E.128 R4, desc[UR8][R26.64+0x200000] ;  /* 0x200000081a047981 */ /* 0x001ea2000c1e1d00 */
[----:B---3--:R-:W-:Y:S02]  /*06d0*/  VIMNMX R12, PT, PT, R12, 0xff, PT ;  /* 0x000000ff0c0c7848 */ /* 0x008fe40003fe0100 */
[----:B------:R-:W-:Y:S02]  /*06e0*/  VIMNMX R13, PT, PT, R13, 0xff, PT ;  /* 0x000000ff0d0d7848 */ /* 0x000fe40003fe0100 */
[----:B------:R-:W-:Y:S02]  /*06f0*/  VIMNMX R14, PT, PT, R14, 0xff, PT ;  /* 0x000000ff0e0e7848 */ /* 0x000fe40003fe0100 */
[----:B------:R-:W-:-:S02]  /*0700*/  VIMNMX R15, PT, PT, R15, 0xff, PT ;  /* 0x000000ff0f0f7848 */ /* 0x000fc40003fe0100 */
[----:B------:R-:W-:Y:S02]  /*0710*/  LOP3.LUT R12, R12, 0xff, RZ, 0xc0, !PT ;  /* 0x000000ff0c0c7812 */ /* 0x000fe400078ec0ff */
[----:B------:R-:W-:Y:S02]  /*0720*/  LOP3.LUT R13, R13, 0xff, RZ, 0xc0, !PT ;  /* 0x000000ff0d0d7812 */ /* 0x000fe400078ec0ff */
[----:B------:R-:W-:Y:S02]  /*0730*/  LOP3.LUT R14, R14, 0xff, RZ, 0xc0, !PT ;  /* 0x000000ff0e0e7812 */ /* 0x000fe400078ec0ff */
[----:B------:R-:W-:Y:S02]  /*0740*/  LOP3.LUT R15, R15, 0xff, RZ, 0xc0, !PT ;  /* 0x000000ff0f0f7812 */ /* 0x000fe400078ec0ff */
[----:B----4-:R-:W-:Y:S02]  /*0750*/  VIMNMX R9, PT, PT, R9, 0xff, PT ;  /* 0x000000ff09097848 */ /* 0x010fe40003fe0100 */
[----:B------:R-:W-:Y:S01]  /*0760*/  VIMNMX R10, PT, PT, R10, 0xff, PT ;  /* 0x000000ff0a0a7848 */ /* 0x000fe20003fe0100 */
[----:B------:R0:W-:Y:S01]  /*0770*/  STG.E.128 desc[UR8][R26.64+-0x200000], R12 ;  /* 0xe000000c1a007986 */ /* 0x0001e2000c101d08 */
[----:B------:R-:W-:-:S02]  /*0780*/  VIMNMX R11, PT, PT, R11, 0xff, PT ;  /* 0x000000ff0b0b7848 */ /* 0x000fc40003fe0100 */
[----:B------:R-:W-:-:S05]  /*0790*/  IADD3 R23, P0, PT, R23, 0x80000, RZ ;  /* 0x0008000017177810 */ /* 0x000fca0007f1e0ff */
[----:B------:R-:W-:Y:S01]  /*07a0*/  IMAD.X R22, RZ, RZ, R22, P0 ;  /* 0x000000ffff167224 */ /* 0x000fe200000e0616 */
[----:B0-----:R-:W-:Y:S02]  /*07b0*/  VIMNMX R15, PT, PT, R8, 0xff, PT ;  /* 0x000000ff080f7848 */ /* 0x001fe40003fe0100 */
[----:B------:R-:W-:-:S04]  /*07c0*/  ISETP.GE.U32.AND P0, PT, R23, UR10, PT ;  /* 0x0000000a17007c0c */ /* 0x000fc8000bf06070 */
[----:B------:R-:W-:Y:S02]  /*07d0*/  ISETP.GE.U32.AND.EX P0, PT, R22, UR11, PT, P0 ;  /* 0x0000000b16007c0c */ /* 0x000fe4000bf06100 */
[----:B--2---:R-:W-:Y:S02]  /*07e0*/  VIMNMX R8, PT, PT, R4, 0xff, PT ;  /* 0x000000ff04087848 */ /* 0x004fe40003fe0100 */
[----:B------:R-:W-:Y:S02]  /*07f0*/  VIMNMX R12, PT, PT, R5, 0xff, PT ;  /* 0x000000ff050c7848 */ /* 0x000fe40003fe0100 */
[----:B------:R-:W-:Y:S02]  /*0800*/  VIMNMX R13, PT, PT, R6, 0xff, PT ;  /* 0x000000ff060d7848 */ /* 0x000fe40003fe0100 */
[----:B------:R-:W-:Y:S02]  /*0810*/  VIMNMX R14, PT, PT, R7, 0xff, PT ;  /* 0x000000ff070e7848 */ /* 0x000fe40003fe0100 */
[----:B------:R-:W-:-:S02]  /*0820*/  LOP3.LUT R5, R9, 0xff, RZ, 0xc0, !PT ;  /* 0x000000ff09057812 */ /* 0x000fc400078ec0ff */
[----:B------:R-:W-:Y:S02]  /*0830*/  LOP3.LUT R6, R10, 0xff, RZ, 0xc0, !PT ;  /* 0x000000ff0a067812 */ /* 0x000fe400078ec0ff */
[----:B------:R-:W-:Y:S02]  /*0840*/  LOP3.LUT R7, R11, 0xff, RZ, 0xc0, !PT ;  /* 0x000000ff0b077812 */ /* 0x000fe400078ec0ff */
[----:B------:R-:W-:Y:S02]  /*0850*/  LOP3.LUT R4, R15, 0xff, RZ, 0xc0, !PT ;  /* 0x000000ff0f047812 */ /* 0x000fe400078ec0ff */
[----:B------:R-:W-:Y:S02]  /*0860*/  LOP3.LUT R8, R8, 0xff, RZ, 0xc0, !PT ;  /* 0x000000ff08087812 */ /* 0x000fe400078ec0ff */
[----:B------:R-:W-:Y:S02]  /*0870*/  LOP3.LUT R9, R12, 0xff, RZ, 0xc0, !PT ;  /* 0x000000ff0c097812 */ /* 0x000fe400078ec0ff */
[----:B------:R-:W-:-:S02]  /*0880*/  LOP3.LUT R10, R13, 0xff, RZ, 0xc0, !PT ;  /* 0x000000ff0d0a7812 */ /* 0x000fc400078ec0ff */
[----:B------:R-:W-:Y:S01]  /*0890*/  LOP3.LUT R11, R14, 0xff, RZ, 0xc0, !PT ;  /* 0x000000ff0e0b7812 */ /* 0x000fe200078ec0ff */
[----:B------:R3:W-:Y:S04]  /*08a0*/  STG.E.128 desc[UR8][R26.64], R4 ;  /* 0x000000041a007986 */ /* 0x0007e8000c101d08 */
[----:B------:R3:W-:Y:S01]  /*08b0*/  STG.E.128 desc[UR8][R26.64+0x200000], R8 ;  /* 0x200000081a007986 */ /* 0x0007e2000c101d08 */
[----:B------:R-:W-:-:S05]  /*08c0*/  IADD3 R12, P1, PT, R26, 0x800000, RZ ;  /* 0x008000001a0c7810 */ /* 0x000fca0007f3e0ff */
[----:B------:R-:W-:Y:S01]  /*08d0*/  IMAD.X R13, RZ, RZ, R27, P1 ;  /* 0x000000ffff0d7224 */ /* 0x000fe200008e061b */
[----:B------:R-:W-:Y:S07]  /*08e0*/  @!P0 BRA `(.L_x_11) ;  /* 0xfffffffc003c8947 */ /* 0x000fee000383ffff */
.L_x_8:
[----:B------:R-:W-:Y:S05]  /*08f0*/  BSYNC.RECONVERGENT B0 ;  /* 0x0000000000007941 */ /* 0x000fea0003800200 */
.L_x_7:
[----:B------:R-:W-:Y:S05]  /*0900*/  BRA.U UP0, `(.L_x_12) ;  /* 0xfffffff900347547 */ /* 0x000fea000b83ffff */
[----:B------:R-:W-:Y:S05]  /*0910*/  EXIT ;  /* 0x000000000000794d */ /* 0x000fea0003800000 */
.L_x_13:
        /* <DEDUP_REMOVED lines=14> */
.L_x_15:


//--------------------- .nv.shared.reserved.0     --------------------------
	.section	.nv.shared.reserved.0,"aw",@nobits
	.weak		__nv_reservedSMEM_offset_0_alias
	.size		__nv_reservedSMEM_offset_0_alias, 0, 64
	.other		__nv_reservedSMEM_offset_0_alias,@"STO_CUDA_RESERVED_SHARED STV_DEFAULT"
__nv_reservedSMEM_offset_0_alias:
	.zero		0
	.zero		64


//--------------------- .nv.constant0._Z27clamp_compare_select_kernelP4int4mm --------------------------
	.section	.nv.constant0._Z27clamp_compare_select_kernelP4int4mm,"a",@progbits
	.sectionflags	@""
	.align	4
.nv.constant0._Z27clamp_compare_select_kernelP4int4mm:
	.zero		920


//--------------------- .nv.constant0._Z29clamp_arithmetic_logic_kernelP4int4mm --------------------------
	.section	.nv.constant0._Z29clamp_arithmetic_logic_kernelP4int4mm,"a",@progbits
	.sectionflags	@""
	.align	4
.nv.constant0._Z29clamp_arithmetic_logic_kernelP4int4mm:
	.zero		920


//--------------------- SYMBOLS --------------------------

	.type		.nv.reservedSmem.offset0,@object
	.size		.nv.reservedSmem.offset0,0x4
